	.headerflags	@"EF_CUDA_TEXMODE_UNIFIED EF_CUDA_64BIT_ADDRESS EF_CUDA_ACCELERATORS EF_CUDA_SM90 EF_CUDA_VIRTUAL_SM(EF_CUDA_SM90)"
	.elftype	@"ET_EXEC"


//--------------------- .nv.info                  --------------------------
	.section	.nv.info,"",@"SHT_CUDA_INFO"
	.align	4


	//----- nvinfo : EIATTR_REGCOUNT
	.align		4
        /*0000*/ 	.byte	0x04, 0x2f
        /*0002*/ 	.short	(.L_3 - .L_2)
	.align		4
.L_2:
        /*0004*/ 	.word	index@(triton_poi_fused__native_batch_norm_legit_no_training_relu_41)
        /*0008*/ 	.word	0x00000020


	//----- nvinfo : EIATTR_MIN_STACK_SIZE
	.align		4
.L_3:
        /*000c*/ 	.byte	0x04, 0x12
        /*000e*/ 	.short	(.L_5 - .L_4)
	.align		4
.L_4:
        /*0010*/ 	.word	index@(triton_poi_fused__native_batch_norm_legit_no_training_relu_41)
        /*0014*/ 	.word	0x00000000


	//----- nvinfo : EIATTR_FRAME_SIZE
	.align		4
.L_5:
        /*0018*/ 	.byte	0x04, 0x11
        /*001a*/ 	.short	(.L_7 - .L_6)
	.align		4
.L_6:
        /*001c*/ 	.word	index@(triton_poi_fused__native_batch_norm_legit_no_training_relu_41)
        /*0020*/ 	.word	0x00000000


	//----- nvinfo : EIATTR_MIN_STACK_SIZE
	.align		4
.L_7:
        /*0024*/ 	.byte	0x04, 0x12
        /*0026*/ 	.short	(.L_9 - .L_8)
	.align		4
.L_8:
        /*0028*/ 	.word	index@(triton_poi_fused__native_batch_norm_legit_no_training_relu_41)
        /*002c*/ 	.word	0x00000000
.L_9:


//--------------------- .nv.info.triton_poi_fused__native_batch_norm_legit_no_training_relu_41 --------------------------
	.section	.nv.info.triton_poi_fused__native_batch_norm_legit_no_training_relu_41,"",@"SHT_CUDA_INFO"
	.sectionflags	@""
	.align	4


	//----- nvinfo : EIATTR_CUDA_API_VERSION
	.align		4
        /*0000*/ 	.byte	0x04, 0x37
        /*0002*/ 	.short	(.L_11 - .L_10)
.L_10:
        /*0004*/ 	.word	0x0000007c


	//----- nvinfo : EIATTR_KPARAM_INFO
	.align		4
.L_11:
        /*0008*/ 	.byte	0x04, 0x17
        /*000a*/ 	.short	(.L_13 - .L_12)
.L_12:
        /*000c*/ 	.word	0x00000000
        /*0010*/ 	.short	0x0006
        /*0012*/ 	.short	0x0030
        /*0014*/ 	.byte	0x00, 0xf0, 0x11, 0x00


	//----- nvinfo : EIATTR_KPARAM_INFO
	.align		4
.L_13:
        /*0018*/ 	.byte	0x04, 0x17
        /*001a*/ 	.short	(.L_15 - .L_14)
.L_14:
        /*001c*/ 	.word	0x00000000
        /*0020*/ 	.short	0x0005
        /*0022*/ 	.short	0x0028
        /*0024*/ 	.byte	0x00, 0xf4, 0x21, 0x00


	//----- nvinfo : EIATTR_KPARAM_INFO
	.align		4
.L_15:
        /*0028*/ 	.byte	0x04, 0x17
        /*002a*/ 	.short	(.L_17 - .L_16)
.L_16:
        /*002c*/ 	.word	0x00000000
        /*0030*/ 	.short	0x0004
        /*0032*/ 	.short	0x0020
        /*0034*/ 	.byte	0x00, 0xf4, 0x21, 0x00


	//----- nvinfo : EIATTR_KPARAM_INFO
	.align		4
.L_17:
        /*0038*/ 	.byte	0x04, 0x17
        /*003a*/ 	.short	(.L_19 - .L_18)
.L_18:
        /*003c*/ 	.word	0x00000000
        /*0040*/ 	.short	0x0003
        /*0042*/ 	.short	0x0018
        /*0044*/ 	.byte	0x00, 0xf4, 0x21, 0x00


	//----- nvinfo : EIATTR_KPARAM_INFO
	.align		4
.L_19:
        /*0048*/ 	.byte	0x04, 0x17
        /*004a*/ 	.short	(.L_21 - .L_20)
.L_20:
        /*004c*/ 	.word	0x00000000
        /*0050*/ 	.short	0x0002
        /*0052*/ 	.short	0x0010
        /*0054*/ 	.byte	0x00, 0xf4, 0x21, 0x00


	//----- nvinfo : EIATTR_KPARAM_INFO
	.align		4
.L_21:
        /*0058*/ 	.byte	0x04, 0x17
        /*005a*/ 	.short	(.L_23 - .L_22)
.L_22:
        /*005c*/ 	.word	0x00000000
        /*0060*/ 	.short	0x0001
        /*0062*/ 	.short	0x0008
        /*0064*/ 	.byte	0x00, 0xf4, 0x21, 0x00


	//----- nvinfo : EIATTR_KPARAM_INFO
	.align		4
.L_23:
        /*0068*/ 	.byte	0x04, 0x17
        /*006a*/ 	.short	(.L_25 - .L_24)
.L_24:
        /*006c*/ 	.word	0x00000000
        /*0070*/ 	.short	0x0000
        /*0072*/ 	.short	0x0000
        /*0074*/ 	.byte	0x00, 0xf4, 0x21, 0x00


	//----- nvinfo : EIATTR_SPARSE_MMA_MASK
	.align		4
.L_25:
        /*0078*/ 	.byte	0x03, 0x50
        /*007a*/ 	.short	0x0000


	//----- nvinfo : EIATTR_MAXREG_COUNT
	.align		4
        /*007c*/ 	.byte	0x03, 0x1b
        /*007e*/ 	.short	0x00ff


	//----- nvinfo : EIATTR_EXIT_INSTR_OFFSETS
	.align		4
        /*0080*/ 	.byte	0x04, 0x1c
        /*0082*/ 	.short	(.L_27 - .L_26)


	//   ....[0]....
.L_26:
        /*0084*/ 	.word	0x000006c0


	//----- nvinfo : EIATTR_REQNTID
	.align		4
.L_27:
        /*0088*/ 	.byte	0x04, 0x10
        /*008a*/ 	.short	(.L_29 - .L_28)
.L_28:
        /*008c*/ 	.word	0x00000080
        /*0090*/ 	.word	0x00000001
        /*0094*/ 	.word	0x00000001


	//----- nvinfo : EIATTR_CBANK_PARAM_SIZE
	.align		4
.L_29:
        /*0098*/ 	.byte	0x03, 0x19
        /*009a*/ 	.short	0x0034


	//----- nvinfo : EIATTR_PARAM_CBANK
	.align		4
        /*009c*/ 	.byte	0x04, 0x0a
        /*009e*/ 	.short	(.L_31 - .L_30)
	.align		4
.L_30:
        /*00a0*/ 	.word	index@(.nv.constant0.triton_poi_fused__native_batch_norm_legit_no_training_relu_41)
        /*00a4*/ 	.short	0x0210
        /*00a6*/ 	.short	0x0034


	//----- nvinfo : EIATTR_SW_WAR
	.align		4
.L_31:
        /*00a8*/ 	.byte	0x04, 0x36
        /*00aa*/ 	.short	(.L_33 - .L_32)
.L_32:
        /*00ac*/ 	.word	0x00000008
.L_33:


//--------------------- .nv.callgraph             --------------------------
	.section	.nv.callgraph,"",@"SHT_CUDA_CALLGRAPH"
	.align	4
	.sectionentsize	8
	.align		4
        /*0000*/ 	.word	0x00000000
	.align		4
        /*0004*/ 	.word	0xffffffff
	.align		4
        /*0008*/ 	.word	0x00000000
	.align		4
        /*000c*/ 	.word	0xfffffffe
	.align		4
        /*0010*/ 	.word	0x00000000
	.align		4
        /*0014*/ 	.word	0xfffffffd
	.align		4
        /*0018*/ 	.word	0x00000000
	.align		4
        /*001c*/ 	.word	0xfffffffc


//--------------------- .nv.constant4             --------------------------
	.section	.nv.constant4,"a",@progbits
	.align	8
	.align		8
.nv.constant4:
        /*0000*/ 	.dword	_$_str
	.align		8
        /*0008*/ 	.dword	_$_str_$_2


//--------------------- .text.triton_poi_fused__native_batch_norm_legit_no_training_relu_41 --------------------------
	.section	.text.triton_poi_fused__native_batch_norm_legit_no_training_relu_41,"ax",@progbits
	.align	128
        .global         triton_poi_fused__native_batch_norm_legit_no_training_relu_41
        .type           triton_poi_fused__native_batch_norm_legit_no_training_relu_41,@function
        .size           triton_poi_fused__native_batch_norm_legit_no_training_relu_41,(.L_x_1 - triton_poi_fused__native_batch_norm_legit_no_training_relu_41)
        .other          triton_poi_fused__native_batch_norm_legit_no_training_relu_41,@"STO_CUDA_ENTRY STV_DEFAULT"
triton_poi_fused__native_batch_norm_legit_no_training_relu_41:
.text.triton_poi_fused__native_batch_norm_legit_no_training_relu_41:
[----:B------:R-:W-:Y:S01]  /*0000*/  LDC R1, c[0x0][0x28] ;  /* 0x00000a00ff017b82 */ /* 0x000fe20000000800 */
[----:B------:R-:W1:Y:S01]  /*0010*/  S2R R0, SR_TID.X ;  /* 0x0000000000007919 */ /* 0x000e620000002100 */
[----:B------:R-:W-:-:S06]  /*0020*/  ULDC.64 UR4, c[0x0][0x208] ;  /* 0x0000820000047ab9 */ /* 0x000fcc0000000a00 */
[----:B------:R-:W2:Y:S01]  /*0030*/  LDC.64 R16, c[0x0][0x218] ;  /* 0x00008600ff107b82 */ /* 0x000ea20000000a00 */
[----:B------:R-:W3:Y:S07]  /*0040*/  S2R R3, SR_CTAID.X ;  /* 0x0000000000037919 */ /* 0x000eee0000002500 */
[----:B------:R-:W4:Y:S08]  /*0050*/  LDC.64 R14, c[0x0][0x210] ;  /* 0x00008400ff0e7b82 */ /* 0x000f300000000a00 */
[----:B------:R-:W5:Y:S01]  /*0060*/  LDC.64 R12, c[0x0][0x230] ;  /* 0x00008c00ff0c7b82 */ /* 0x000f620000000a00 */
[----:B-1----:R-:W-:-:S02]  /*0070*/  SHF.L.U32 R0, R0, 0x2, RZ ;  /* 0x0000000200007819 */ /* 0x002fc400000006ff */
[----:B---3--:R-:W-:Y:S02]  /*0080*/  SHF.R.S32.HI R5, RZ, 0x15, R3 ;  /* 0x00000015ff057819 */ /* 0x008fe40000011403 */
[----:B------:R-:W-:Y:S02]  /*0090*/  LOP3.LUT R0, R0, 0x1fc, RZ, 0xc0, !PT ;  /* 0x000001fc00007812 */ /* 0x000fe400078ec0ff */
[----:B------:R-:W-:Y:S02]  /*00a0*/  SGXT R5, R5, 0x1 ;  /* 0x000000010505781a */ /* 0x000fe40000000200 */
[----:B------:R-:W-:Y:S02]  /*00b0*/  LEA R18, R3, R0, 0xa ;  /* 0x0000000003127211 */ /* 0x000fe400078e50ff */
[----:B------:R-:W1:Y:S02]  /*00c0*/  LDC.64 R2, c[0x0][0x220] ;  /* 0x00008800ff027b82 */ /* 0x000e640000000a00 */
[----:B------:R-:W-:-:S04]  /*00d0*/  LEA.HI R5, R5, R18, RZ, 0xa ;  /* 0x0000001205057211 */ /* 0x000fc800078f50ff */
[----:B------:R-:W-:Y:S02]  /*00e0*/  SHF.R.S32.HI R23, RZ, 0xa, R5 ;  /* 0x0000000aff177819 */ /* 0x000fe40000011405 */
[----:B------:R-:W-:Y:S02]  /*00f0*/  IADD3 R5, R5, 0x200, RZ ;  /* 0x0000020005057810 */ /* 0x000fe40007ffe0ff */
[----:B------:R-:W-:Y:S02]  /*0100*/  LEA.HI R0, R23, R23, RZ, 0x5 ;  /* 0x0000001717007211 */ /* 0x000fe400078f28ff */
[----:B------:R-:W-:Y:S02]  /*0110*/  SHF.R.S32.HI R5, RZ, 0xa, R5 ;  /* 0x0000000aff057819 */ /* 0x000fe40000011405 */
[----:B------:R-:W-:Y:S02]  /*0120*/  LOP3.LUT R0, R0, 0xffffffe0, RZ, 0xc0, !PT ;  /* 0xffffffe000007812 */ /* 0x000fe400078ec0ff */
[----:B------:R-:W-:-:S02]  /*0130*/  LEA.HI R4, R5, R5, RZ, 0x5 ;  /* 0x0000000505047211 */ /* 0x000fc400078f28ff */
[----:B------:R-:W-:Y:S02]  /*0140*/  IADD3 R23, R23, -R0, RZ ;  /* 0x8000000017177210 */ /* 0x000fe40007ffe0ff */
[----:B------:R-:W-:-:S04]  /*0150*/  LOP3.LUT R4, R4, 0xffffffe0, RZ, 0xc0, !PT ;  /* 0xffffffe004047812 */ /* 0x000fc800078ec0ff */
[----:B------:R-:W-:Y:S01]  /*0160*/  IADD3 R19, R5, -R4, RZ ;  /* 0x8000000405137210 */ /* 0x000fe20007ffe0ff */
[----:B-1----:R-:W-:-:S04]  /*0170*/  IMAD.WIDE R8, R23, 0x4, R2 ;  /* 0x0000000417087825 */ /* 0x002fc800078e0202 */
[----:B------:R-:W-:Y:S01]  /*0180*/  IMAD.WIDE R10, R19, 0x4, R2 ;  /* 0x00000004130a7825 */ /* 0x000fe200078e0202 */
[----:B------:R-:W3:Y:S01]  /*0190*/  LDG.E.EL R20, desc[UR4][R8.64] ;  /* 0x0000000408147981 */ /* 0x000ee2000c2e1900 */
[----:B------:R-:W1:Y:S03]  /*01a0*/  LDC.64 R2, c[0x0][0x228] ;  /* 0x00008a00ff027b82 */ /* 0x000e660000000a00 */
[----:B------:R-:W3:Y:S01]  /*01b0*/  LDG.E.EL R21, desc[UR4][R10.64] ;  /* 0x000000040a157981 */ /* 0x000ee2000c2e1900 */
[----:B--2---:R-:W-:-:S04]  /*01c0*/  IMAD.WIDE R26, R23, 0x4, R16 ;  /* 0x00000004171a7825 */ /* 0x004fc800078e0210 */
[----:B----4-:R-:W-:Y:S01]  /*01d0*/  IMAD.WIDE R14, R18, 0x4, R14 ;  /* 0x00000004120e7825 */ /* 0x010fe200078e020e */
[----:B------:R-:W2:Y:S04]  /*01e0*/  LDG.E.EL R0, desc[UR4][R26.64] ;  /* 0x000000041a007981 */ /* 0x000ea8000c2e1900 */
[----:B------:R-:W2:Y:S01]  /*01f0*/  LDG.E.128 R4, desc[UR4][R14.64] ;  /* 0x000000040e047981 */ /* 0x000ea2000c1e1d00 */
[----:B------:R-:W-:-:S03]  /*0200*/  IMAD.WIDE R16, R19, 0x4, R16 ;  /* 0x0000000413107825 */ /* 0x000fc600078e0210 */
[----:B------:R-:W4:Y:S04]  /*0210*/  LDG.E.128 R8, desc[UR4][R14.64+0x800] ;  /* 0x000800040e087981 */ /* 0x000f28000c1e1d00 */
[----:B------:R-:W4:Y:S01]  /*0220*/  LDG.E.EL R16, desc[UR4][R16.64] ;  /* 0x0000000410107981 */ /* 0x000f22000c2e1900 */
[----:B01----:R-:W-:-:S04]  /*0230*/  IMAD.WIDE R24, R23, 0x4, R2 ;  /* 0x0000000417187825 */ /* 0x003fc800078e0202 */
[----:B-----5:R-:W-:Y:S02]  /*0240*/  IMAD.WIDE R22, R23, 0x4, R12 ;  /* 0x0000000417167825 */ /* 0x020fe400078e020c */
[----:B------:R-:W5:Y:S04]  /*0250*/  LDG.E.EL R24, desc[UR4][R24.64] ;  /* 0x0000000418187981 */ /* 0x000f68000c2e1900 */
[----:B------:R-:W5:Y:S01]  /*0260*/  LDG.E.EL R23, desc[UR4][R22.64] ;  /* 0x0000000416177981 */ /* 0x000f62000c2e1900 */
[----:B------:R-:W-:-:S04]  /*0270*/  IMAD.WIDE R2, R19, 0x4, R2 ;  /* 0x0000000413027825 */ /* 0x000fc800078e0202 */
[----:B------:R-:W-:Y:S02]  /*0280*/  IMAD.WIDE R28, R19, 0x4, R12 ;  /* 0x00000004131c7825 */ /* 0x000fe400078e020c */
[----:B------:R0:W4:Y:S04]  /*0290*/  LDG.E.EL R12, desc[UR4][R2.64] ;  /* 0x00000004020c7981 */ /* 0x000128000c2e1900 */
[----:B------:R-:W4:Y:S01]  /*02a0*/  LDG.E.EL R13, desc[UR4][R28.64] ;  /* 0x000000041c0d7981 */ /* 0x000f22000c2e1900 */
[----:B0-----:R-:W-:Y:S01]  /*02b0*/  HFMA2.MMA R3, -RZ, RZ, 1.625, 0 ;  /* 0x3e800000ff037435 */ /* 0x001fe200000001ff */
[----:B---3--:R-:W-:-:S04]  /*02c0*/  FADD R20, R20, 9.9999997473787516356e-06 ;  /* 0x3727c5ac14147421 */ /* 0x008fc80000000000 */
[----:B------:R-:W0:Y:S01]  /*02d0*/  MUFU.SQRT R19, R20 ;  /* 0x0000001400137308 */ /* 0x000e220000002000 */
[----:B------:R-:W-:-:S07]  /*02e0*/  FADD R21, R21, 9.9999997473787516356e-06 ;  /* 0x3727c5ac15157421 */ /* 0x000fce0000000000 */
[----:B------:R-:W1:Y:S01]  /*02f0*/  MUFU.SQRT R25, R21 ;  /* 0x0000001500197308 */ /* 0x000e620000002000 */
[C---:B0-----:R-:W-:Y:S02]  /*0300*/  FSETP.GT.AND P0, PT, R19.reuse, 8.50705917302346158658e+37, PT ;  /* 0x7e8000001300780b */ /* 0x041fe40003f04000 */
[----:B------:R-:W-:Y:S02]  /*0310*/  FSETP.GEU.AND P2, PT, R19, 1.175494350822287508e-38, PT ;  /* 0x008000001300780b */ /* 0x000fe40003f4e000 */
[C---:B-1----:R-:W-:Y:S02]  /*0320*/  FSETP.GT.AND P1, PT, R25.reuse, 8.50705917302346158658e+37, PT ;  /* 0x7e8000001900780b */ /* 0x042fe40003f24000 */
[----:B------:R-:W-:-:S07]  /*0330*/  FSETP.GEU.AND P3, PT, R25, 1.175494350822287508e-38, PT ;  /* 0x008000001900780b */ /* 0x000fce0003f6e000 */
[----:B------:R-:W-:-:S04]  /*0340*/  @P0 FMUL R19, R19, 0.25 ;  /* 0x3e80000013130820 */ /* 0x000fc80000400000 */
[----:B------:R-:W-:Y:S01]  /*0350*/  @!P2 FMUL R19, R19, 16777216 ;  /* 0x4b8000001313a820 */ /* 0x000fe20000400000 */
[----:B------:R-:W-:-:S05]  /*0360*/  @P1 FMUL R25, R25, 0.25 ;  /* 0x3e80000019191820 */ /* 0x000fca0000400000 */
[----:B------:R-:W0:Y:S01]  /*0370*/  MUFU.RCP R19, R19 ;  /* 0x0000001300137308 */ /* 0x000e220000001000 */
[----:B------:R-:W-:Y:S01]  /*0380*/  @!P3 FMUL R25, R25, 16777216 ;  /* 0x4b8000001919b820 */ /* 0x000fe20000400000 */
[----:B------:R-:W-:-:S06]  /*0390*/  FSEL R2, R3, 1, P0 ;  /* 0x3f80000003027808 */ /* 0x000fcc0000000000 */
[----:B------:R-:W1:Y:S01]  /*03a0*/  MUFU.RCP R14, R25 ;  /* 0x00000019000e7308 */ /* 0x000e620000001000 */
[----:B------:R-:W-:Y:S01]  /*03b0*/  FSEL R3, R3, 1, P1 ;  /* 0x3f80000003037808 */ /* 0x000fe20000800000 */
[----:B------:R-:W-:Y:S01]  /*03c0*/  @!P2 FMUL R2, R2, 16777216 ;  /* 0x4b8000000202a820 */ /* 0x000fe20000400000 */
[----:B--2---:R-:W-:-:S03]  /*03d0*/  FADD R4, R4, -R0 ;  /* 0x8000000004047221 */ /* 0x004fc60000000000 */
[----:B------:R-:W-:Y:S01]  /*03e0*/  @!P3 FMUL R3, R3, 16777216 ;  /* 0x4b8000000303b820 */ /* 0x000fe20000400000 */
[----:B0-----:R-:W-:Y:S01]  /*03f0*/  FMUL R15, R19, R2 ;  /* 0x00000002130f7220 */ /* 0x001fe20000400000 */
[--C-:B------:R-:W-:Y:S01]  /*0400*/  FADD R20, R5, -R0.reuse ;  /* 0x8000000005147221 */ /* 0x100fe20000000000 */
[--C-:B------:R-:W-:Y:S01]  /*0410*/  FADD R6, R6, -R0.reuse ;  /* 0x8000000006067221 */ /* 0x100fe20000000000 */
[----:B------:R-:W-:Y:S01]  /*0420*/  FADD R0, R7, -R0 ;  /* 0x8000000007007221 */ /* 0x000fe20000000000 */
[C---:B------:R-:W-:Y:S01]  /*0430*/  FMUL R5, R15.reuse, R4 ;  /* 0x000000040f057220 */ /* 0x040fe20000400000 */
[C---:B------:R-:W-:Y:S01]  /*0440*/  FMUL R4, R15.reuse, R20 ;  /* 0x000000140f047220 */ /* 0x040fe20000400000 */
[----:B-1----:R-:W-:Y:S02]  /*0450*/  FMUL R14, R14, R3 ;  /* 0x000000030e0e7220 */ /* 0x002fe40000400000 */
[----:B------:R-:W0:Y:S01]  /*0460*/  LDC.64 R2, c[0x0][0x238] ;  /* 0x00008e00ff027b82 */ /* 0x000e220000000a00 */
[C---:B------:R-:W-:Y:S01]  /*0470*/  FMUL R20, R15.reuse, R6 ;  /* 0x000000060f147220 */ /* 0x040fe20000400000 */
[----:B------:R-:W-:Y:S01]  /*0480*/  FMUL R6, R15, R0 ;  /* 0x000000000f067220 */ /* 0x000fe20000400000 */
[--C-:B----4-:R-:W-:Y:S01]  /*0490*/  FADD R7, R8, -R16.reuse ;  /* 0x8000001008077221 */ /* 0x110fe20000000000 */
[--C-:B------:R-:W-:Y:S01]  /*04a0*/  FADD R9, R9, -R16.reuse ;  /* 0x8000001009097221 */ /* 0x100fe20000000000 */
[--C-:B------:R-:W-:Y:S01]  /*04b0*/  FADD R15, R10, -R16.reuse ;  /* 0x800000100a0f7221 */ /* 0x100fe20000000000 */
[C-C-:B-----5:R-:W-:Y:S01]  /*04c0*/  FFMA R0, R24.reuse, R5, R23.reuse ;  /* 0x0000000518007223 */ /* 0x160fe20000000017 */
[----:B------:R-:W-:Y:S01]  /*04d0*/  FADD R11, R11, -R16 ;  /* 0x800000100b0b7221 */ /* 0x000fe20000000000 */
[C-C-:B------:R-:W-:Y:S01]  /*04e0*/  FFMA R4, R24.reuse, R4, R23.reuse ;  /* 0x0000000418047223 */ /* 0x140fe20000000017 */
[C-C-:B------:R-:W-:Y:S01]  /*04f0*/  FFMA R5, R24.reuse, R20, R23.reuse ;  /* 0x0000001418057223 */ /* 0x140fe20000000017 */
[----:B------:R-:W-:Y:S01]  /*0500*/  FFMA R23, R24, R6, R23 ;  /* 0x0000000618177223 */ /* 0x000fe20000000017 */
[C---:B------:R-:W-:Y:S01]  /*0510*/  FMUL R7, R14.reuse, R7 ;  /* 0x000000070e077220 */ /* 0x040fe20000400000 */
[C---:B------:R-:W-:Y:S01]  /*0520*/  FMUL R8, R14.reuse, R9 ;  /* 0x000000090e087220 */ /* 0x040fe20000400000 */
[C---:B------:R-:W-:Y:S01]  /*0530*/  FMUL R6, R14.reuse, R15 ;  /* 0x0000000f0e067220 */ /* 0x040fe20000400000 */
[----:B------:R-:W-:Y:S01]  /*0540*/  FMUL R14, R14, R11 ;  /* 0x0000000b0e0e7220 */ /* 0x000fe20000400000 */
[C-C-:B------:R-:W-:Y:S01]  /*0550*/  FFMA R9, R12.reuse, R7, R13.reuse ;  /* 0x000000070c097223 */ /* 0x140fe2000000000d */
[C-C-:B------:R-:W-:Y:S01]  /*0560*/  FFMA R8, R12.reuse, R8, R13.reuse ;  /* 0x000000080c087223 */ /* 0x140fe2000000000d */
[C-C-:B------:R-:W-:Y:S01]  /*0570*/  FFMA R10, R12.reuse, R6, R13.reuse ;  /* 0x000000060c0a7223 */ /* 0x140fe2000000000d */
[----:B------:R-:W-:Y:S01]  /*0580*/  FFMA R14, R12, R14, R13 ;  /* 0x0000000e0c0e7223 */ /* 0x000fe2000000000d */
[----:B------:R-:W-:-:S02]  /*0590*/  FSETP.GEU.AND P6, PT, R23, RZ, PT ;  /* 0x000000ff1700720b */ /* 0x000fc40003fce000 */
[----:B------:R-:W-:Y:S02]  /*05a0*/  FSETP.GEU.AND P0, PT, R5, RZ, PT ;  /* 0x000000ff0500720b */ /* 0x000fe40003f0e000 */
[----:B------:R-:W-:Y:S02]  /*05b0*/  FSETP.GEU.AND P1, PT, R4, RZ, PT ;  /* 0x000000ff0400720b */ /* 0x000fe40003f2e000 */
[----:B------:R-:W-:Y:S02]  /*05c0*/  FSETP.GEU.AND P3, PT, R14, RZ, PT ;  /* 0x000000ff0e00720b */ /* 0x000fe40003f6e000 */
[----:B------:R-:W-:Y:S02]  /*05d0*/  SEL R7, R23, RZ, P6 ;  /* 0x000000ff17077207 */ /* 0x000fe40003000000 */
[----:B------:R-:W-:Y:S02]  /*05e0*/  FSETP.GEU.AND P2, PT, R0, RZ, PT ;  /* 0x000000ff0000720b */ /* 0x000fe40003f4e000 */
[----:B------:R-:W-:-:S02]  /*05f0*/  FSETP.GEU.AND P4, PT, R10, RZ, PT ;  /* 0x000000ff0a00720b */ /* 0x000fc40003f8e000 */
[----:B------:R-:W-:Y:S02]  /*0600*/  FSETP.GEU.AND P5, PT, R9, RZ, PT ;  /* 0x000000ff0900720b */ /* 0x000fe40003fae000 */
[----:B------:R-:W-:Y:S02]  /*0610*/  FSETP.GEU.AND P6, PT, R8, RZ, PT ;  /* 0x000000ff0800720b */ /* 0x000fe40003fce000 */
[----:B------:R-:W-:Y:S01]  /*0620*/  SEL R6, R5, RZ, P0 ;  /* 0x000000ff05067207 */ /* 0x000fe20000000000 */
[----:B0-----:R-:W-:Y:S01]  /*0630*/  IMAD.WIDE R2, R18, 0x4, R2 ;  /* 0x0000000412027825 */ /* 0x001fe200078e0202 */
[----:B------:R-:W-:Y:S02]  /*0640*/  SEL R5, R4, RZ, P1 ;  /* 0x000000ff04057207 */ /* 0x000fe40000800000 */
[----:B------:R-:W-:Y:S02]  /*0650*/  SEL R15, R14, RZ, P3 ;  /* 0x000000ff0e0f7207 */ /* 0x000fe40001800000 */
[----:B------:R-:W-:-:S02]  /*0660*/  SEL R4, R0, RZ, P2 ;  /* 0x000000ff00047207 */ /* 0x000fc40001000000 */
[----:B------:R-:W-:Y:S02]  /*0670*/  SEL R14, R10, RZ, P4 ;  /* 0x000000ff0a0e7207 */ /* 0x000fe40002000000 */
[----:B------:R-:W-:Y:S02]  /*0680*/  SEL R12, R9, RZ, P5 ;  /* 0x000000ff090c7207 */ /* 0x000fe40002800000 */
[----:B------:R-:W-:Y:S01]  /*0690*/  SEL R13, R8, RZ, P6 ;  /* 0x000000ff080d7207 */ /* 0x000fe20003000000 */
[----:B------:R-:W-:Y:S04]  /*06a0*/  STG.E.128 desc[UR4][R2.64], R4 ;  /* 0x0000000402007986 */ /* 0x000fe8000c101d04 */
[----:B------:R-:W-:Y:S01]  /*06b0*/  STG.E.128 desc[UR4][R2.64+0x800], R12 ;  /* 0x0008000c02007986 */ /* 0x000fe2000c101d04 */
[----:B------:R-:W-:Y:S05]  /*06c0*/  EXIT ;  /* 0x000000000000794d */ /* 0x000fea0003800000 */
.L_x_0:
[----:B------:R-:W-:-:S00]  /*06d0*/  BRA `(.L_x_0) ;  /* 0xfffffffc00fc7947 */ /* 0x000fc0000383ffff */
[----:B------:R-:W-:-:S00]  /*06e0*/  NOP ;  /* 0x0000000000007918 */ /* 0x000fc00000000000 */
        /* <DEDUP_REMOVED lines=9> */
.L_x_1:


//--------------------- .nv.global.init           --------------------------
	.section	.nv.global.init,"aw",@progbits
.nv.global.init:
	.type		_$_str,@object
	.size		_$_str,(_$_str_$_2 - _$_str)
_$_str:
        /*0000*/ 	.byte	0x5f, 0x5f, 0x43, 0x55, 0x44, 0x41, 0x5f, 0x46, 0x54, 0x5a, 0x00
	.type		_$_str_$_2,@object
	.size		_$_str_$_2,(.L_1 - _$_str_$_2)
_$_str_$_2:
        /*000b*/ 	.byte	0x5f, 0x5f, 0x43, 0x55, 0x44, 0x41, 0x5f, 0x50, 0x52, 0x45, 0x43, 0x5f, 0x53, 0x51, 0x52, 0x54
        /*001b*/ 	.byte	0x00
.L_1:


//--------------------- .nv.constant0.triton_poi_fused__native_batch_norm_legit_no_training_relu_41 --------------------------
	.section	.nv.constant0.triton_poi_fused__native_batch_norm_legit_no_training_relu_41,"a",@progbits
	.sectionflags	@""
	.align	4
.nv.constant0.triton_poi_fused__native_batch_norm_legit_no_training_relu_41:
	.zero		580
